	.headerflags	@"EF_CUDA_TEXMODE_UNIFIED EF_CUDA_64BIT_ADDRESS EF_CUDA_ACCELERATORS EF_CUDA_SM90 EF_CUDA_VIRTUAL_SM(EF_CUDA_SM90)"
	.elftype	@"ET_EXEC"


//--------------------- .nv.info                  --------------------------
	.section	.nv.info,"",@"SHT_CUDA_INFO"
	.align	4


	//----- nvinfo : EIATTR_REGCOUNT
	.align		4
        /*0000*/ 	.byte	0x04, 0x2f
        /*0002*/ 	.short	(.L_1 - .L_0)
	.align		4
.L_0:
        /*0004*/ 	.word	index@(triton_per_fused_abs_min_sub_sum_21)
        /*0008*/ 	.word	0x00000028


	//----- nvinfo : EIATTR_MIN_STACK_SIZE
	.align		4
.L_1:
        /*000c*/ 	.byte	0x04, 0x12
        /*000e*/ 	.short	(.L_3 - .L_2)
	.align		4
.L_2:
        /*0010*/ 	.word	index@(triton_per_fused_abs_min_sub_sum_21)
        /*0014*/ 	.word	0x00000000


	//----- nvinfo : EIATTR_FRAME_SIZE
	.align		4
.L_3:
        /*0018*/ 	.byte	0x04, 0x11
        /*001a*/ 	.short	(.L_5 - .L_4)
	.align		4
.L_4:
        /*001c*/ 	.word	index@(triton_per_fused_abs_min_sub_sum_21)
        /*0020*/ 	.word	0x00000000


	//----- nvinfo : EIATTR_MIN_STACK_SIZE
	.align		4
.L_5:
        /*0024*/ 	.byte	0x04, 0x12
        /*0026*/ 	.short	(.L_7 - .L_6)
	.align		4
.L_6:
        /*0028*/ 	.word	index@(triton_per_fused_abs_min_sub_sum_21)
        /*002c*/ 	.word	0x00000000
.L_7:


//--------------------- .nv.info.triton_per_fused_abs_min_sub_sum_21 --------------------------
	.section	.nv.info.triton_per_fused_abs_min_sub_sum_21,"",@"SHT_CUDA_INFO"
	.sectionflags	@""
	.align	4


	//----- nvinfo : EIATTR_CUDA_API_VERSION
	.align		4
        /*0000*/ 	.byte	0x04, 0x37
        /*0002*/ 	.short	(.L_9 - .L_8)
.L_8:
        /*0004*/ 	.word	0x0000007c


	//----- nvinfo : EIATTR_KPARAM_INFO
	.align		4
.L_9:
        /*0008*/ 	.byte	0x04, 0x17
        /*000a*/ 	.short	(.L_11 - .L_10)
.L_10:
        /*000c*/ 	.word	0x00000000
        /*0010*/ 	.short	0x0004
        /*0012*/ 	.short	0x001c
        /*0014*/ 	.byte	0x00, 0xf0, 0x11, 0x00


	//----- nvinfo : EIATTR_KPARAM_INFO
	.align		4
.L_11:
        /*0018*/ 	.byte	0x04, 0x17
        /*001a*/ 	.short	(.L_13 - .L_12)
.L_12:
        /*001c*/ 	.word	0x00000000
        /*0020*/ 	.short	0x0003
        /*0022*/ 	.short	0x0018
        /*0024*/ 	.byte	0x00, 0xf0, 0x11, 0x00


	//----- nvinfo : EIATTR_KPARAM_INFO
	.align		4
.L_13:
        /*0028*/ 	.byte	0x04, 0x17
        /*002a*/ 	.short	(.L_15 - .L_14)
.L_14:
        /*002c*/ 	.word	0x00000000
        /*0030*/ 	.short	0x0002
        /*0032*/ 	.short	0x0010
        /*0034*/ 	.byte	0x00, 0xf4, 0x21, 0x00


	//----- nvinfo : EIATTR_KPARAM_INFO
	.align		4
.L_15:
        /*0038*/ 	.byte	0x04, 0x17
        /*003a*/ 	.short	(.L_17 - .L_16)
.L_16:
        /*003c*/ 	.word	0x00000000
        /*0040*/ 	.short	0x0001
        /*0042*/ 	.short	0x0008
        /*0044*/ 	.byte	0x00, 0xf4, 0x21, 0x00


	//----- nvinfo : EIATTR_KPARAM_INFO
	.align		4
.L_17:
        /*0048*/ 	.byte	0x04, 0x17
        /*004a*/ 	.short	(.L_19 - .L_18)
.L_18:
        /*004c*/ 	.word	0x00000000
        /*0050*/ 	.short	0x0000
        /*0052*/ 	.short	0x0000
        /*0054*/ 	.byte	0x00, 0xf4, 0x21, 0x00


	//----- nvinfo : EIATTR_SPARSE_MMA_MASK
	.align		4
.L_19:
        /*0058*/ 	.byte	0x03, 0x50
        /*005a*/ 	.short	0x0000


	//----- nvinfo : EIATTR_MAXREG_COUNT
	.align		4
        /*005c*/ 	.byte	0x03, 0x1b
        /*005e*/ 	.short	0x00ff


	//----- nvinfo : EIATTR_COOP_GROUP_MASK_REGIDS
	.align		4
        /*0060*/ 	.byte	0x04, 0x29
        /*0062*/ 	.short	(.L_21 - .L_20)


	//   ....[0]....
.L_20:
        /*0064*/ 	.word	0xffffffff


	//   ....[1]....
        /*0068*/ 	.word	0xffffffff


	//   ....[2]....
        /*006c*/ 	.word	0xffffffff


	//   ....[3]....
        /*0070*/ 	.word	0xffffffff


	//   ....[4]....
        /*0074*/ 	.word	0xffffffff


	//   ....[5]....
        /*0078*/ 	.word	0xffffffff


	//   ....[6]....
        /*007c*/ 	.word	0xffffffff


	//   ....[7]....
        /*0080*/ 	.word	0xffffffff


	//   ....[8]....
        /*0084*/ 	.word	0xffffffff


	//   ....[9]....
        /*0088*/ 	.word	0xffffffff


	//   ....[10]....
        /*008c*/ 	.word	0xffffffff


	//   ....[11]....
        /*0090*/ 	.word	0xffffffff


	//   ....[12]....
        /*0094*/ 	.word	0xffffffff


	//   ....[13]....
        /*0098*/ 	.word	0xffffffff


	//   ....[14]....
        /*009c*/ 	.word	0xffffffff


	//   ....[15]....
        /*00a0*/ 	.word	0xffffffff


	//   ....[16]....
        /*00a4*/ 	.word	0xffffffff


	//   ....[17]....
        /*00a8*/ 	.word	0xffffffff


	//   ....[18]....
        /*00ac*/ 	.word	0xffffffff


	//   ....[19]....
        /*00b0*/ 	.word	0xffffffff


	//----- nvinfo : EIATTR_COOP_GROUP_INSTR_OFFSETS
	.align		4
.L_21:
        /*00b4*/ 	.byte	0x04, 0x28
        /*00b6*/ 	.short	(.L_23 - .L_22)


	//   ....[0]....
.L_22:
        /*00b8*/ 	.word	0x00000db0


	//   ....[1]....
        /*00bc*/ 	.word	0x00000e60


	//   ....[2]....
        /*00c0*/ 	.word	0x00000e70


	//   ....[3]....
        /*00c4*/ 	.word	0x00000e80


	//   ....[4]....
        /*00c8*/ 	.word	0x00000f20


	//   ....[5]....
        /*00cc*/ 	.word	0x00000f60


	//   ....[6]....
        /*00d0*/ 	.word	0x00000f70


	//   ....[7]....
        /*00d4*/ 	.word	0x00000f80


	//   ....[8]....
        /*00d8*/ 	.word	0x00001020


	//   ....[9]....
        /*00dc*/ 	.word	0x00001060


	//   ....[10]....
        /*00e0*/ 	.word	0x00001070


	//   ....[11]....
        /*00e4*/ 	.word	0x00001080


	//   ....[12]....
        /*00e8*/ 	.word	0x00001120


	//   ....[13]....
        /*00ec*/ 	.word	0x00001160


	//   ....[14]....
        /*00f0*/ 	.word	0x00001170


	//   ....[15]....
        /*00f4*/ 	.word	0x00001180


	//   ....[16]....
        /*00f8*/ 	.word	0x00001220


	//   ....[17]....
        /*00fc*/ 	.word	0x00001270


	//   ....[18]....
        /*0100*/ 	.word	0x00001280


	//   ....[19]....
        /*0104*/ 	.word	0x00001290


	//----- nvinfo : EIATTR_EXIT_INSTR_OFFSETS
	.align		4
.L_23:
        /*0108*/ 	.byte	0x04, 0x1c
        /*010a*/ 	.short	(.L_25 - .L_24)


	//   ....[0]....
.L_24:
        /*010c*/ 	.word	0x00001450


	//   ....[1]....
        /*0110*/ 	.word	0x000014a0


	//----- nvinfo : EIATTR_REQNTID
	.align		4
.L_25:
        /*0114*/ 	.byte	0x04, 0x10
        /*0116*/ 	.short	(.L_27 - .L_26)
.L_26:
        /*0118*/ 	.word	0x00000040
        /*011c*/ 	.word	0x00000001
        /*0120*/ 	.word	0x00000001


	//----- nvinfo : EIATTR_CBANK_PARAM_SIZE
	.align		4
.L_27:
        /*0124*/ 	.byte	0x03, 0x19
        /*0126*/ 	.short	0x0020


	//----- nvinfo : EIATTR_PARAM_CBANK
	.align		4
        /*0128*/ 	.byte	0x04, 0x0a
        /*012a*/ 	.short	(.L_29 - .L_28)
	.align		4
.L_28:
        /*012c*/ 	.word	index@(.nv.constant0.triton_per_fused_abs_min_sub_sum_21)
        /*0130*/ 	.short	0x0210
        /*0132*/ 	.short	0x0020


	//----- nvinfo : EIATTR_SW_WAR
	.align		4
.L_29:
        /*0134*/ 	.byte	0x04, 0x36
        /*0136*/ 	.short	(.L_31 - .L_30)
.L_30:
        /*0138*/ 	.word	0x00000008
.L_31:


//--------------------- .nv.callgraph             --------------------------
	.section	.nv.callgraph,"",@"SHT_CUDA_CALLGRAPH"
	.align	4
	.sectionentsize	8
	.align		4
        /*0000*/ 	.word	0x00000000
	.align		4
        /*0004*/ 	.word	0xffffffff
	.align		4
        /*0008*/ 	.word	0x00000000
	.align		4
        /*000c*/ 	.word	0xfffffffe
	.align		4
        /*0010*/ 	.word	0x00000000
	.align		4
        /*0014*/ 	.word	0xfffffffd
	.align		4
        /*0018*/ 	.word	0x00000000
	.align		4
        /*001c*/ 	.word	0xfffffffc


//--------------------- .text.triton_per_fused_abs_min_sub_sum_21 --------------------------
	.section	.text.triton_per_fused_abs_min_sub_sum_21,"ax",@progbits
	.sectionflags	@"SHF_BARRIERS=1"
	.align	128
        .global         triton_per_fused_abs_min_sub_sum_21
        .type           triton_per_fused_abs_min_sub_sum_21,@function
        .size           triton_per_fused_abs_min_sub_sum_21,(.L_x_1 - triton_per_fused_abs_min_sub_sum_21)
        .other          triton_per_fused_abs_min_sub_sum_21,@"STO_CUDA_ENTRY STV_DEFAULT"
triton_per_fused_abs_min_sub_sum_21:
.text.triton_per_fused_abs_min_sub_sum_21:
[----:B------:R-:W0:Y:S01]  /*0000*/  LDC R1, c[0x0][0x28] ;  /* 0x00000a00ff017b82 */ /* 0x000e220000000800 */
[----:B------:R-:W1:Y:S07]  /*0010*/  S2R R0, SR_TID.X ;  /* 0x0000000000007919 */ /* 0x000e6e0000002100 */
[----:B------:R-:W2:Y:S01]  /*0020*/  LDC.64 R20, c[0x0][0x210] ;  /* 0x00008400ff147b82 */ /* 0x000ea20000000a00 */
[----:B------:R-:W-:Y:S01]  /*0030*/  ULDC.64 UR6, c[0x0][0x208] ;  /* 0x0000820000067ab9 */ /* 0x000fe20000000a00 */
[----:B------:R-:W-:Y:S01]  /*0040*/  CS2R R32, SRZ ;  /* 0x0000000000207805 */ /* 0x000fe2000001ff00 */
[----:B------:R-:W3:Y:S01]  /*0050*/  S2R R13, SR_CTAID.X ;  /* 0x00000000000d7919 */ /* 0x000ee20000002500 */
[----:B------:R-:W-:Y:S01]  /*0060*/  IMAD.MOV.U32 R36, RZ, RZ, RZ ;  /* 0x000000ffff247224 */ /* 0x000fe200078e00ff */
[----:B-1----:R-:W-:Y:S01]  /*0070*/  SHF.R.U32.HI R2, RZ, 0x5, R0 ;  /* 0x00000005ff027819 */ /* 0x002fe20000011600 */
[----:B---3--:R-:W-:-:S03]  /*0080*/  IMAD.SHL.U32 R13, R13, 0x8, RZ ;  /* 0x000000080d0d7824 */ /* 0x008fc600078e00ff */
[----:B------:R-:W-:-:S04]  /*0090*/  SGXT.U32 R2, R2, 0x1 ;  /* 0x000000010202781a */ /* 0x000fc80000000000 */
[----:B------:R-:W-:Y:S02]  /*00a0*/  LOP3.LUT R11, R13, R2, RZ, 0xfc, !PT ;  /* 0x000000020d0b7212 */ /* 0x000fe400078efcff */
[----:B------:R-:W-:Y:S02]  /*00b0*/  LOP3.LUT R3, R13, 0x4, R2, 0xfe, !PT ;  /* 0x000000040d037812 */ /* 0x000fe400078efe02 */
[----:B------:R-:W-:Y:S02]  /*00c0*/  SHF.R.S32.HI R4, RZ, 0x1f, R11 ;  /* 0x0000001fff047819 */ /* 0x000fe4000001140b */
[----:B------:R-:W-:Y:S02]  /*00d0*/  LOP3.LUT R25, R13, 0x2, R2, 0xfe, !PT ;  /* 0x000000020d197812 */ /* 0x000fe400078efe02 */
[----:B------:R-:W-:Y:S02]  /*00e0*/  LEA.HI R4, R4, R11, RZ, 0x4 ;  /* 0x0000000b04047211 */ /* 0x000fe400078f20ff */
[----:B------:R-:W-:-:S02]  /*00f0*/  LOP3.LUT R2, R13, 0x6, R2, 0xfe, !PT ;  /* 0x000000060d027812 */ /* 0x000fc400078efe02 */
[----:B------:R-:W-:Y:S02]  /*0100*/  LOP3.LUT R6, R4, 0xfffffff0, RZ, 0xc0, !PT ;  /* 0xfffffff004067812 */ /* 0x000fe400078ec0ff */
[----:B------:R-:W-:Y:S02]  /*0110*/  SHF.R.S32.HI R23, RZ, 0x4, R4 ;  /* 0x00000004ff177819 */ /* 0x000fe40000011404 */
[----:B------:R-:W-:Y:S01]  /*0120*/  SHF.R.S32.HI R4, RZ, 0x1f, R3 ;  /* 0x0000001fff047819 */ /* 0x000fe20000011403 */
[----:B------:R-:W-:Y:S01]  /*0130*/  IMAD.IADD R6, R11, 0x1, -R6 ;  /* 0x000000010b067824 */ /* 0x000fe200078e0a06 */
[----:B------:R-:W-:Y:S02]  /*0140*/  SHF.R.S32.HI R8, RZ, 0x1f, R25 ;  /* 0x0000001fff087819 */ /* 0x000fe40000011419 */
[----:B------:R-:W-:Y:S01]  /*0150*/  SHF.R.S32.HI R5, RZ, 0x1f, R2 ;  /* 0x0000001fff057819 */ /* 0x000fe20000011402 */
[----:B------:R-:W-:Y:S01]  /*0160*/  IMAD R23, R23, 0x40, R6 ;  /* 0x0000004017177824 */ /* 0x000fe200078e0206 */
[----:B------:R-:W-:-:S02]  /*0170*/  LEA.HI R4, R4, R3, RZ, 0x4 ;  /* 0x0000000304047211 */ /* 0x000fc400078f20ff */
[----:B------:R-:W-:Y:S02]  /*0180*/  LEA.HI R8, R8, R25, RZ, 0x4 ;  /* 0x0000001908087211 */ /* 0x000fe400078f20ff */
[----:B------:R-:W-:Y:S02]  /*0190*/  LEA.HI R5, R5, R2, RZ, 0x4 ;  /* 0x0000000205057211 */ /* 0x000fe400078f20ff */
[----:B------:R-:W-:Y:S02]  /*01a0*/  SHF.R.S32.HI R7, RZ, 0x4, R4 ;  /* 0x00000004ff077819 */ /* 0x000fe40000011404 */
[----:B------:R-:W-:Y:S02]  /*01b0*/  LOP3.LUT R4, R4, 0xfffffff0, RZ, 0xc0, !PT ;  /* 0xfffffff004047812 */ /* 0x000fe400078ec0ff */
[----:B------:R-:W-:Y:S02]  /*01c0*/  SHF.R.S32.HI R17, RZ, 0x4, R8 ;  /* 0x00000004ff117819 */ /* 0x000fe40000011408 */
[----:B------:R-:W-:Y:S01]  /*01d0*/  LOP3.LUT R8, R8, 0xfffffff0, RZ, 0xc0, !PT ;  /* 0xfffffff008087812 */ /* 0x000fe200078ec0ff */
[----:B------:R-:W-:Y:S01]  /*01e0*/  IMAD.IADD R6, R3, 0x1, -R4 ;  /* 0x0000000103067824 */ /* 0x000fe200078e0a04 */
[----:B------:R-:W-:-:S02]  /*01f0*/  LOP3.LUT R15, R5, 0xfffffff0, RZ, 0xc0, !PT ;  /* 0xfffffff0050f7812 */ /* 0x000fc400078ec0ff */
[----:B------:R-:W-:Y:S01]  /*0200*/  SHF.R.S32.HI R9, RZ, 0x4, R5 ;  /* 0x00000004ff097819 */ /* 0x000fe20000011405 */
[----:B------:R-:W-:Y:S01]  /*0210*/  IMAD.IADD R8, R25, 0x1, -R8 ;  /* 0x0000000119087824 */ /* 0x000fe200078e0a08 */
[----:B------:R-:W-:Y:S01]  /*0220*/  LOP3.LUT R4, R0, 0x1f, RZ, 0xc0, !PT ;  /* 0x0000001f00047812 */ /* 0x000fe200078ec0ff */
[----:B------:R-:W-:Y:S02]  /*0230*/  IMAD.IADD R10, R2, 0x1, -R15 ;  /* 0x00000001020a7824 */ /* 0x000fe400078e0a0f */
[----:B------:R-:W-:Y:S01]  /*0240*/  IMAD R17, R17, 0x40, R8 ;  /* 0x0000004011117824 */ /* 0x000fe200078e0208 */
[----:B------:R-:W-:Y:S01]  /*0250*/  ISETP.GE.U32.AND P0, PT, R4, 0x19, PT ;  /* 0x000000190400780c */ /* 0x000fe20003f06070 */
[----:B------:R-:W-:Y:S01]  /*0260*/  IMAD R9, R9, 0x40, R10 ;  /* 0x0000004009097824 */ /* 0x000fe200078e020a */
[----:B------:R-:W-:Y:S01]  /*0270*/  LOP3.LUT R12, R0, 0x1f, RZ, 0xc0, !PT ;  /* 0x0000001f000c7812 */ /* 0x000fe200078ec0ff */
[----:B------:R-:W-:Y:S01]  /*0280*/  IMAD R7, R7, 0x40, R6 ;  /* 0x0000004007077824 */ /* 0x000fe200078e0206 */
[----:B------:R-:W-:Y:S01]  /*0290*/  ISETP.LT.AND P3, PT, R11, 0x40, !P0 ;  /* 0x000000400b00780c */ /* 0x000fe20004761270 */
[----:B------:R-:W-:Y:S01]  /*02a0*/  IMAD R5, R23, 0x19, RZ ;  /* 0x0000001917057824 */ /* 0x000fe200078e02ff */
[----:B------:R-:W-:Y:S01]  /*02b0*/  ISETP.LT.AND P1, PT, R3, 0x40, !P0 ;  /* 0x000000400300780c */ /* 0x000fe20004721270 */
[----:B------:R-:W-:Y:S01]  /*02c0*/  IMAD R15, R17, 0x19, RZ ;  /* 0x00000019110f7824 */ /* 0x000fe200078e02ff */
[----:B------:R-:W-:Y:S01]  /*02d0*/  ISETP.LT.AND P2, PT, R25, 0x40, !P0 ;  /* 0x000000401900780c */ /* 0x000fe20004741270 */
[----:B------:R-:W-:Y:S01]  /*02e0*/  IMAD R35, R9, 0x19, RZ ;  /* 0x0000001909237824 */ /* 0x000fe200078e02ff */
[----:B------:R-:W-:Y:S01]  /*02f0*/  IADD3 R27, R4, R5, RZ ;  /* 0x00000005041b7210 */ /* 0x000fe20007ffe0ff */
[----:B------:R-:W-:Y:S01]  /*0300*/  IMAD R19, R7, 0x19, RZ ;  /* 0x0000001907137824 */ /* 0x000fe200078e02ff */
[----:B------:R-:W-:Y:S01]  /*0310*/  ISETP.LT.AND P0, PT, R2, 0x40, !P0 ;  /* 0x000000400200780c */ /* 0x000fe20004701270 */
[C---:B------:R-:W-:Y:S01]  /*0320*/  VIADD R6, R4.reuse, 0x190 ;  /* 0x0000019004067836 */ /* 0x040fe20000000000 */
[----:B------:R-:W-:Y:S01]  /*0330*/  HFMA2.MMA R8, -RZ, RZ, 0, 0 ;  /* 0x00000000ff087435 */ /* 0x000fe200000001ff */
[----:B------:R-:W-:-:S02]  /*0340*/  IMAD.IADD R31, R4, 0x1, R15 ;  /* 0x00000001041f7824 */ /* 0x000fc400078e020f */
[C---:B------:R-:W-:Y:S02]  /*0350*/  IMAD.IADD R37, R4.reuse, 0x1, R35 ;  /* 0x0000000104257824 */ /* 0x040fe400078e0223 */
[--C-:B------:R-:W-:Y:S02]  /*0360*/  IMAD.IADD R28, R5, 0x1, R6.reuse ;  /* 0x00000001051c7824 */ /* 0x100fe400078e0206 */
[--C-:B------:R-:W-:Y:S02]  /*0370*/  IMAD.IADD R15, R15, 0x1, R6.reuse ;  /* 0x000000010f0f7824 */ /* 0x100fe400078e0206 */
[--C-:B------:R-:W-:Y:S02]  /*0380*/  IMAD.IADD R16, R19, 0x1, R6.reuse ;  /* 0x0000000113107824 */ /* 0x100fe400078e0206 */
[----:B------:R-:W-:Y:S02]  /*0390*/  IMAD.IADD R35, R35, 0x1, R6 ;  /* 0x0000000123237824 */ /* 0x000fe400078e0206 */
[----:B------:R-:W-:-:S02]  /*03a0*/  IMAD.IADD R29, R4, 0x1, R19 ;  /* 0x00000001041d7824 */ /* 0x000fc400078e0213 */
[----:B------:R-:W-:Y:S02]  /*03b0*/  IMAD.MOV.U32 R6, RZ, RZ, RZ ;  /* 0x000000ffff067224 */ /* 0x000fe400078e00ff */
[----:B--2---:R-:W-:-:S04]  /*03c0*/  IMAD.WIDE R26, R27, 0x4, R20 ;  /* 0x000000041b1a7825 */ /* 0x004fc800078e0214 */
[----:B------:R-:W-:Y:S01]  /*03d0*/  IMAD.MOV.U32 R10, RZ, RZ, RZ ;  /* 0x000000ffff0a7224 */ /* 0x000fe200078e00ff */
[----:B------:R1:W2:Y:S01]  /*03e0*/  @P3 LDG.E R6, desc[UR6][R26.64] ;  /* 0x000000061a063981 */ /* 0x0002a2000c1e1900 */
[----:B------:R-:W-:-:S04]  /*03f0*/  IMAD.WIDE R4, R29, 0x4, R20 ;  /* 0x000000041d047825 */ /* 0x000fc800078e0214 */
[--C-:B------:R-:W-:Y:S01]  /*0400*/  IMAD.WIDE R18, R37, 0x4, R20.reuse ;  /* 0x0000000425127825 */ /* 0x100fe200078e0214 */
[----:B------:R-:W-:Y:S01]  /*0410*/  LOP3.LUT R37, R12, 0x320, RZ, 0xfc, !PT ;  /* 0x000003200c257812 */ /* 0x000fe200078efcff */
[----:B------:R3:W4:Y:S02]  /*0420*/  @P1 LDG.E R10, desc[UR6][R4.64] ;  /* 0x00000006040a1981 */ /* 0x000724000c1e1900 */
[--C-:B------:R-:W-:Y:S02]  /*0430*/  IMAD.WIDE R30, R31, 0x4, R20.reuse ;  /* 0x000000041f1e7825 */ /* 0x100fe400078e0214 */
[----:B------:R-:W5:Y:S02]  /*0440*/  @P0 LDG.E R8, desc[UR6][R18.64] ;  /* 0x0000000612080981 */ /* 0x000f64000c1e1900 */
[----:B-1----:R-:W-:Y:S02]  /*0450*/  IMAD R26, R17, 0x19, RZ ;  /* 0x00000019111a7824 */ /* 0x002fe400078e02ff */
[--C-:B------:R-:W-:Y:S01]  /*0460*/  IMAD.WIDE R14, R15, 0x4, R20.reuse ;  /* 0x000000040f0e7825 */ /* 0x100fe200078e0214 */
[----:B------:R1:W5:Y:S03]  /*0470*/  @P2 LDG.E R33, desc[UR6][R30.64] ;  /* 0x000000061e212981 */ /* 0x000366000c1e1900 */
[--C-:B---3--:R-:W-:Y:S01]  /*0480*/  IMAD.WIDE R4, R35, 0x4, R20.reuse ;  /* 0x0000000423047825 */ /* 0x108fe200078e0214 */
[----:B------:R3:W5:Y:S03]  /*0490*/  @P2 LDG.E R32, desc[UR6][R14.64] ;  /* 0x000000060e202981 */ /* 0x000766000c1e1900 */
[----:B------:R-:W-:-:S04]  /*04a0*/  IMAD.WIDE R28, R28, 0x4, R20 ;  /* 0x000000041c1c7825 */ /* 0x000fc800078e0214 */
[----:B------:R-:W-:Y:S01]  /*04b0*/  IMAD.IADD R35, R26, 0x1, R37 ;  /* 0x000000011a237824 */ /* 0x000fe200078e0225 */
[----:B------:R3:W5:Y:S01]  /*04c0*/  @P3 LDG.E R36, desc[UR6][R28.64] ;  /* 0x000000061c243981 */ /* 0x000762000c1e1900 */
[----:B------:R-:W-:Y:S02]  /*04d0*/  IMAD R27, R23, 0x19, RZ ;  /* 0x00000019171b7824 */ /* 0x000fe400078e02ff */
[----:B------:R-:W-:Y:S02]  /*04e0*/  IMAD.MOV.U32 R24, RZ, RZ, RZ ;  /* 0x000000ffff187224 */ /* 0x000fe400078e00ff */
[----:B------:R-:W-:Y:S02]  /*04f0*/  IMAD.MOV.U32 R22, RZ, RZ, RZ ;  /* 0x000000ffff167224 */ /* 0x000fe400078e00ff */
[----:B-1----:R-:W-:-:S04]  /*0500*/  IMAD.WIDE R30, R16, 0x4, R20 ;  /* 0x00000004101e7825 */ /* 0x002fc800078e0214 */
[----:B---3--:R-:W-:Y:S01]  /*0510*/  IMAD.WIDE R14, R35, 0x4, R20 ;  /* 0x00000004230e7825 */ /* 0x008fe200078e0214 */
[----:B------:R-:W3:Y:S03]  /*0520*/  @P1 LDG.E R24, desc[UR6][R30.64] ;  /* 0x000000061e181981 */ /* 0x000ee6000c1e1900 */
[----:B------:R-:W-:Y:S01]  /*0530*/  IMAD.IADD R19, R27, 0x1, R37 ;  /* 0x000000011b137824 */ /* 0x000fe200078e0225 */
[----:B------:R1:W3:Y:S01]  /*0540*/  @P0 LDG.E R22, desc[UR6][R4.64] ;  /* 0x0000000604160981 */ /* 0x0002e2000c1e1900 */
[----:B------:R-:W-:Y:S02]  /*0550*/  IMAD R35, R9, 0x19, RZ ;  /* 0x0000001909237824 */ /* 0x000fe400078e02ff */
[----:B0-----:R-:W-:Y:S02]  /*0560*/  IMAD R29, R7, 0x19, RZ ;  /* 0x00000019071d7824 */ /* 0x001fe400078e02ff */
[----:B------:R-:W-:-:S02]  /*0570*/  IMAD.MOV.U32 R34, RZ, RZ, RZ ;  /* 0x000000ffff227224 */ /* 0x000fc400078e00ff */
[----:B------:R-:W-:Y:S01]  /*0580*/  IMAD.WIDE R18, R19, 0x4, R20 ;  /* 0x0000000413127825 */ /* 0x000fe200078e0214 */
[----:B-1----:R-:W-:-:S03]  /*0590*/  IADD3 R5, R35, R37, RZ ;  /* 0x0000002523057210 */ /* 0x002fc60007ffe0ff */
[----:B------:R-:W-:Y:S01]  /*05a0*/  IMAD.IADD R31, R29, 0x1, R37 ;  /* 0x000000011d1f7824 */ /* 0x000fe200078e0225 */
[----:B------:R0:W3:Y:S01]  /*05b0*/  @P3 LDG.E R34, desc[UR6][R18.64] ;  /* 0x0000000612223981 */ /* 0x0000e2000c1e1900 */
[----:B------:R-:W-:Y:S02]  /*05c0*/  VIADD R37, R12, 0x4b0 ;  /* 0x000004b00c257836 */ /* 0x000fe40000000000 */
[----:B------:R-:W-:-:S06]  /*05d0*/  IMAD.MOV.U32 R28, RZ, RZ, RZ ;  /* 0x000000ffff1c7224 */ /* 0x000fcc00078e00ff */
[----:B------:R1:W3:Y:S01]  /*05e0*/  @P2 LDG.E R28, desc[UR6][R14.64] ;  /* 0x000000060e1c2981 */ /* 0x0002e2000c1e1900 */
[----:B0-----:R-:W-:-:S04]  /*05f0*/  IMAD.IADD R19, R27, 0x1, R37 ;  /* 0x000000011b137824 */ /* 0x001fc800078e0225 */
[--C-:B-1----:R-:W-:Y:S02]  /*0600*/  IMAD.WIDE R14, R19, 0x4, R20.reuse ;  /* 0x00000004130e7825 */ /* 0x102fe400078e0214 */
[----:B------:R-:W0:Y:S02]  /*0610*/  LDC.64 R18, c[0x0][0x218] ;  /* 0x00008600ff127b82 */ /* 0x000e240000000a00 */
[----:B------:R-:W-:Y:S02]  /*0620*/  IMAD.MOV.U32 R12, RZ, RZ, RZ ;  /* 0x000000ffff0c7224 */ /* 0x000fe400078e00ff */
[----:B------:R-:W-:Y:S02]  /*0630*/  IMAD.MOV.U32 R16, RZ, RZ, RZ ;  /* 0x000000ffff107224 */ /* 0x000fe400078e00ff */
[----:B------:R-:W-:-:S04]  /*0640*/  IMAD.WIDE R4, R5, 0x4, R20 ;  /* 0x0000000405047825 */ /* 0x000fc800078e0214 */
[----:B------:R-:W-:Y:S01]  /*0650*/  IMAD.WIDE R30, R31, 0x4, R20 ;  /* 0x000000041f1e7825 */ /* 0x000fe200078e0214 */
[----:B------:R1:W3:Y:S03]  /*0660*/  @P0 LDG.E R12, desc[UR6][R4.64] ;  /* 0x00000006040c0981 */ /* 0x0002e6000c1e1900 */
[----:B------:R-:W-:Y:S01]  /*0670*/  IMAD.MOV.U32 R27, RZ, RZ, RZ ;  /* 0x000000ffff1b7224 */ /* 0x000fe200078e00ff */
[----:B------:R1:W3:Y:S01]  /*0680*/  @P1 LDG.E R16, desc[UR6][R30.64] ;  /* 0x000000061e101981 */ /* 0x0002e2000c1e1900 */
[--C-:B------:R-:W-:Y:S02]  /*0690*/  IMAD.IADD R26, R26, 0x1, R37.reuse ;  /* 0x000000011a1a7824 */ /* 0x100fe400078e0225 */
[--C-:B------:R-:W-:Y:S01]  /*06a0*/  IMAD.IADD R29, R29, 0x1, R37.reuse ;  /* 0x000000011d1d7824 */ /* 0x100fe200078e0225 */
[----:B------:R-:W-:Y:S01]  /*06b0*/  ISETP.GE.AND P4, PT, R11, 0x40, PT ;  /* 0x000000400b00780c */ /* 0x000fe20003f86270 */
[----:B------:R1:W3:Y:S02]  /*06c0*/  @P3 LDG.E R27, desc[UR6][R14.64] ;  /* 0x000000060e1b3981 */ /* 0x0002e4000c1e1900 */
[----:B-1----:R-:W-:Y:S01]  /*06d0*/  CS2R R4, SRZ ;  /* 0x0000000000047805 */ /* 0x002fe2000001ff00 */
[----:B------:R-:W-:-:S02]  /*06e0*/  IMAD.IADD R35, R35, 0x1, R37 ;  /* 0x0000000123237824 */ /* 0x000fc400078e0225 */
[----:B------:R-:W-:-:S04]  /*06f0*/  IMAD.WIDE R30, R26, 0x4, R20 ;  /* 0x000000041a1e7825 */ /* 0x000fc800078e0214 */
[--C-:B------:R-:W-:Y:S01]  /*0700*/  IMAD.WIDE R14, R29, 0x4, R20.reuse ;  /* 0x000000041d0e7825 */ /* 0x100fe200078e0214 */
[----:B------:R1:W3:Y:S03]  /*0710*/  @P2 LDG.E R4, desc[UR6][R30.64] ;  /* 0x000000061e042981 */ /* 0x0002e6000c1e1900 */
[----:B------:R-:W-:Y:S01]  /*0720*/  VIADD R29, R23, 0x10 ;  /* 0x00000010171d7836 */ /* 0x000fe20000000000 */
[----:B------:R0:W3:Y:S01]  /*0730*/  @P1 LDG.E R5, desc[UR6][R14.64] ;  /* 0x000000060e051981 */ /* 0x0000e2000c1e1900 */
[----:B------:R-:W-:Y:S02]  /*0740*/  IMAD.MOV.U32 R11, RZ, RZ, RZ ;  /* 0x000000ffff0b7224 */ /* 0x000fe400078e00ff */
[----:B------:R-:W-:Y:S01]  /*0750*/  IMAD.WIDE R20, R35, 0x4, R20 ;  /* 0x0000000423147825 */ /* 0x000fe200078e0214 */
[----:B------:R-:W-:Y:S02]  /*0760*/  ISETP.GE.AND P5, PT, R25, 0x40, PT ;  /* 0x000000401900780c */ /* 0x000fe40003fa6270 */
[----:B-1----:R-:W-:Y:S01]  /*0770*/  CS2R R30, SRZ ;  /* 0x00000000001e7805 */ /* 0x002fe2000001ff00 */
[----:B------:R-:W-:Y:S01]  /*0780*/  VIADD R25, R23, 0x20 ;  /* 0x0000002017197836 */ /* 0x000fe20000000000 */
[----:B------:R1:W3:Y:S01]  /*0790*/  @P0 LDG.E R11, desc[UR6][R20.64] ;  /* 0x00000006140b0981 */ /* 0x0002e2000c1e1900 */
[----:B0-----:R-:W-:Y:S01]  /*07a0*/  IMAD.WIDE R14, R29, 0x4, R18 ;  /* 0x000000041d0e7825 */ /* 0x001fe200078e0212 */
[----:B------:R-:W-:-:S04]  /*07b0*/  MOV R35, RZ ;  /* 0x000000ff00237202 */ /* 0x000fc80000000f00 */
[----:B------:R0:W3:Y:S01]  /*07c0*/  @!P4 LDG.E.EL R31, desc[UR6][R14.64] ;  /* 0x000000060e1fc981 */ /* 0x0000e2000c2e1900 */
[----:B-1----:R-:W-:-:S04]  /*07d0*/  IMAD.WIDE R20, R23, 0x4, R18 ;  /* 0x0000000417147825 */ /* 0x002fc800078e0212 */
[----:B------:R-:W-:Y:S01]  /*07e0*/  VIADD R23, R23, 0x30 ;  /* 0x0000003017177836 */ /* 0x000fe20000000000 */
[----:B------:R1:W3:Y:S01]  /*07f0*/  @!P4 LDG.E.EL R35, desc[UR6][R20.64] ;  /* 0x000000061423c981 */ /* 0x0002e2000c2e1900 */
[----:B0-----:R-:W-:-:S04]  /*0800*/  IMAD.WIDE R14, R25, 0x4, R18 ;  /* 0x00000004190e7825 */ /* 0x001fc800078e0212 */
[----:B------:R-:W-:Y:S01]  /*0810*/  VIADD R25, R17, 0x10 ;  /* 0x0000001011197836 */ /* 0x000fe20000000000 */
[----:B------:R0:W3:Y:S01]  /*0820*/  @!P4 LDG.E.EL R30, desc[UR6][R14.64] ;  /* 0x000000060e1ec981 */ /* 0x0000e2000c2e1900 */
[----:B------:R-:W-:Y:S02]  /*0830*/  IMAD.MOV.U32 R26, RZ, RZ, RZ ;  /* 0x000000ffff1a7224 */ /* 0x000fe400078e00ff */
[----:B-1----:R-:W-:-:S04]  /*0840*/  IMAD.WIDE R20, R23, 0x4, R18 ;  /* 0x0000000417147825 */ /* 0x002fc800078e0212 */
[----:B------:R-:W-:Y:S01]  /*0850*/  IMAD.MOV.U32 R23, RZ, RZ, RZ ;  /* 0x000000ffff177224 */ /* 0x000fe200078e00ff */
[----:B------:R1:W3:Y:S01]  /*0860*/  @!P4 LDG.E.EL R26, desc[UR6][R20.64] ;  /* 0x00000006141ac981 */ /* 0x0002e2000c2e1900 */
[--C-:B0-----:R-:W-:Y:S01]  /*0870*/  IMAD.WIDE R14, R25, 0x4, R18.reuse ;  /* 0x00000004190e7825 */ /* 0x101fe200078e0212 */
[----:B------:R-:W-:Y:S01]  /*0880*/  HFMA2.MMA R25, -RZ, RZ, 0, 0 ;  /* 0x00000000ff197435 */ /* 0x000fe200000001ff */
[----:B------:R-:W-:Y:S02]  /*0890*/  ISETP.GE.AND P4, PT, R3, 0x40, PT ;  /* 0x000000400300780c */ /* 0x000fe40003f86270 */
[C---:B------:R-:W-:Y:S01]  /*08a0*/  VIADD R37, R17.reuse, 0x20 ;  /* 0x0000002011257836 */ /* 0x040fe20000000000 */
[----:B------:R0:W3:Y:S01]  /*08b0*/  @!P5 LDG.E.EL R23, desc[UR6][R14.64] ;  /* 0x000000060e17d981 */ /* 0x0000e2000c2e1900 */
[----:B------:R-:W-:Y:S02]  /*08c0*/  IMAD.MOV.U32 R29, RZ, RZ, RZ ;  /* 0x000000ffff1d7224 */ /* 0x000fe400078e00ff */
[----:B-1----:R-:W-:-:S04]  /*08d0*/  IMAD.WIDE R20, R17, 0x4, R18 ;  /* 0x0000000411147825 */ /* 0x002fc800078e0212 */
[----:B------:R-:W-:Y:S01]  /*08e0*/  VIADD R17, R17, 0x30 ;  /* 0x0000003011117836 */ /* 0x000fe20000000000 */
[----:B------:R1:W3:Y:S01]  /*08f0*/  @!P5 LDG.E.EL R29, desc[UR6][R20.64] ;  /* 0x00000006141dd981 */ /* 0x0002e2000c2e1900 */
[----:B0-----:R-:W-:Y:S01]  /*0900*/  IMAD.WIDE R14, R37, 0x4, R18 ;  /* 0x00000004250e7825 */ /* 0x001fe200078e0212 */
[----:B------:R-:W-:-:S03]  /*0910*/  LOP3.LUT R0, R13, 0x7, R0, 0xf8, !PT ;  /* 0x000000070d007812 */ /* 0x000fc600078ef800 */
[----:B------:R-:W-:Y:S01]  /*0920*/  IMAD.MOV.U32 R3, RZ, RZ, RZ ;  /* 0x000000ffff037224 */ /* 0x000fe200078e00ff */
[----:B------:R0:W3:Y:S01]  /*0930*/  @!P5 LDG.E.EL R25, desc[UR6][R14.64] ;  /* 0x000000060e19d981 */ /* 0x0000e2000c2e1900 */
[----:B-1----:R-:W-:-:S04]  /*0940*/  IMAD.WIDE R20, R17, 0x4, R18 ;  /* 0x0000000411147825 */ /* 0x002fc800078e0212 */
[----:B------:R-:W-:Y:S01]  /*0950*/  IMAD.MOV.U32 R17, RZ, RZ, RZ ;  /* 0x000000ffff117224 */ /* 0x000fe200078e00ff */
[----:B------:R1:W3:Y:S01]  /*0960*/  @!P5 LDG.E.EL R3, desc[UR6][R20.64] ;  /* 0x000000061403d981 */ /* 0x0002e2000c2e1900 */
[----:B0-----:R-:W-:-:S04]  /*0970*/  IMAD.WIDE R14, R7, 0x4, R18 ;  /* 0x00000004070e7825 */ /* 0x001fc800078e0212 */
[C---:B------:R-:W-:Y:S01]  /*0980*/  VIADD R13, R7.reuse, 0x10 ;  /* 0x00000010070d7836 */ /* 0x040fe20000000000 */
[----:B------:R0:W3:Y:S01]  /*0990*/  @!P4 LDG.E.EL R17, desc[UR6][R14.64] ;  /* 0x000000060e11c981 */ /* 0x0000e2000c2e1900 */
[----:B------:R-:W-:Y:S02]  /*09a0*/  VIADD R37, R7, 0x20 ;  /* 0x0000002007257836 */ /* 0x000fe40000000000 */
[----:B-1----:R-:W-:-:S04]  /*09b0*/  IMAD.WIDE R20, R13, 0x4, R18 ;  /* 0x000000040d147825 */ /* 0x002fc800078e0212 */
[----:B0-----:R-:W-:Y:S02]  /*09c0*/  IMAD.MOV.U32 R14, RZ, RZ, RZ ;  /* 0x000000ffff0e7224 */ /* 0x001fe400078e00ff */
[----:B------:R-:W-:-:S04]  /*09d0*/  IMAD.MOV.U32 R13, RZ, RZ, RZ ;  /* 0x000000ffff0d7224 */ /* 0x000fc800078e00ff */
[----:B------:R0:W3:Y:S01]  /*09e0*/  @!P4 LDG.E.EL R14, desc[UR6][R20.64] ;  /* 0x00000006140ec981 */ /* 0x0000e2000c2e1900 */
[----:B------:R-:W-:Y:S01]  /*09f0*/  VIADD R15, R7, 0x30 ;  /* 0x00000030070f7836 */ /* 0x000fe20000000000 */
[----:B------:R-:W-:Y:S02]  /*0a00*/  ISETP.GE.AND P5, PT, R2, 0x40, PT ;  /* 0x000000400200780c */ /* 0x000fe40003fa6270 */
[----:B------:R-:W-:Y:S01]  /*0a10*/  MOV R7, RZ ;  /* 0x000000ff00077202 */ /* 0x000fe20000000f00 */
[----:B0-----:R-:W-:-:S05]  /*0a20*/  IMAD.WIDE R20, R37, 0x4, R18 ;  /* 0x0000000425147825 */ /* 0x001fca00078e0212 */
[----:B------:R0:W3:Y:S01]  /*0a30*/  @!P4 LDG.E.EL R13, desc[UR6][R20.64] ;  /* 0x00000006140dc981 */ /* 0x0000e2000c2e1900 */
[----:B------:R-:W-:Y:S02]  /*0a40*/  VIADD R37, R9, 0x10 ;  /* 0x0000001009257836 */ /* 0x000fe40000000000 */
[----:B0-----:R-:W-:-:S04]  /*0a50*/  IMAD.WIDE R20, R15, 0x4, R18 ;  /* 0x000000040f147825 */ /* 0x001fc800078e0212 */
[----:B------:R-:W-:Y:S01]  /*0a60*/  IMAD.MOV.U32 R15, RZ, RZ, RZ ;  /* 0x000000ffff0f7224 */ /* 0x000fe200078e00ff */
[----:B------:R0:W3:Y:S01]  /*0a70*/  @!P4 LDG.E.EL R7, desc[UR6][R20.64] ;  /* 0x000000061407c981 */ /* 0x0000e2000c2e1900 */
[----:B------:R-:W-:Y:S02]  /*0a80*/  IMAD.MOV.U32 R2, RZ, RZ, RZ ;  /* 0x000000ffff027224 */ /* 0x000fe400078e00ff */
[----:B0-----:R-:W-:-:S05]  /*0a90*/  IMAD.WIDE R20, R9, 0x4, R18 ;  /* 0x0000000409147825 */ /* 0x001fca00078e0212 */
[----:B------:R0:W3:Y:S02]  /*0aa0*/  @!P5 LDG.E.EL R15, desc[UR6][R20.64] ;  /* 0x00000006140fd981 */ /* 0x0000e4000c2e1900 */
[----:B0-----:R-:W-:-:S05]  /*0ab0*/  IMAD.WIDE R20, R37, 0x4, R18 ;  /* 0x0000000425147825 */ /* 0x001fca00078e0212 */
[----:B------:R0:W3:Y:S01]  /*0ac0*/  @!P5 LDG.E.EL R2, desc[UR6][R20.64] ;  /* 0x000000061402d981 */ /* 0x0000e2000c2e1900 */
[----:B------:R-:W-:Y:S02]  /*0ad0*/  IMAD.MOV.U32 R37, RZ, RZ, RZ ;  /* 0x000000ffff257224 */ /* 0x000fe400078e00ff */
[C---:B0-----:R-:W-:Y:S02]  /*0ae0*/  VIADD R21, R9.reuse, 0x20 ;  /* 0x0000002009157836 */ /* 0x041fe40000000000 */
[----:B------:R-:W-:Y:S02]  /*0af0*/  VIADD R9, R9, 0x30 ;  /* 0x0000003009097836 */ /* 0x000fe40000000000 */
[----:B------:R-:W-:-:S04]  /*0b00*/  IMAD.WIDE R20, R21, 0x4, R18 ;  /* 0x0000000415147825 */ /* 0x000fc800078e0212 */
[----:B------:R-:W-:Y:S01]  /*0b10*/  IMAD.WIDE R18, R9, 0x4, R18 ;  /* 0x0000000409127825 */ /* 0x000fe200078e0212 */
[----:B------:R3:W3:Y:S03]  /*0b20*/  @!P5 LDG.E.EL R37, desc[UR6][R20.64] ;  /* 0x000000061425d981 */ /* 0x0006e6000c2e1900 */
[----:B------:R-:W-:-:S06]  /*0b30*/  IMAD.MOV.U32 R9, RZ, RZ, RZ ;  /* 0x000000ffff097224 */ /* 0x000fcc00078e00ff */
[----:B------:R0:W3:Y:S01]  /*0b40*/  @!P5 LDG.E.EL R9, desc[UR6][R18.64] ;  /* 0x000000061209d981 */ /* 0x0000e2000c2e1900 */
[----:B--2---:R-:W-:Y:S02]  /*0b50*/  SEL R6, R6, RZ, P3 ;  /* 0x000000ff06067207 */ /* 0x004fe40001800000 */
[----:B----4-:R-:W-:Y:S02]  /*0b60*/  SEL R10, R10, RZ, P1 ;  /* 0x000000ff0a0a7207 */ /* 0x010fe40000800000 */
[----:B-----5:R-:W-:Y:S02]  /*0b70*/  SEL R32, R32, RZ, P2 ;  /* 0x000000ff20207207 */ /* 0x020fe40001000000 */
[----:B------:R-:W-:Y:S02]  /*0b80*/  SEL R36, R36, RZ, P3 ;  /* 0x000000ff24247207 */ /* 0x000fe40001800000 */
[----:B------:R-:W-:Y:S02]  /*0b90*/  SEL R8, R8, RZ, P0 ;  /* 0x000000ff08087207 */ /* 0x000fe40000000000 */
[----:B---3--:R-:W-:-:S02]  /*0ba0*/  SEL R21, R24, RZ, P1 ;  /* 0x000000ff18157207 */ /* 0x008fc40000800000 */
[----:B------:R-:W-:Y:S02]  /*0bb0*/  SEL R28, R28, RZ, P2 ;  /* 0x000000ff1c1c7207 */ /* 0x000fe40001000000 */
[----:B------:R-:W-:Y:S02]  /*0bc0*/  SEL R12, R12, RZ, P0 ;  /* 0x000000ff0c0c7207 */ /* 0x000fe40000000000 */
[----:B------:R-:W-:Y:S02]  /*0bd0*/  SEL R27, R27, RZ, P3 ;  /* 0x000000ff1b1b7207 */ /* 0x000fe40001800000 */
[----:B------:R-:W-:Y:S01]  /*0be0*/  SEL R16, R16, RZ, P1 ;  /* 0x000000ff10107207 */ /* 0x000fe20000800000 */
[----:B------:R-:W-:Y:S01]  /*0bf0*/  FADD R31, R36, -R31 ;  /* 0x8000001f241f7221 */ /* 0x000fe20000000000 */
[----:B------:R-:W-:Y:S01]  /*0c00*/  FADD R6, R6, -R35 ;  /* 0x8000002306067221 */ /* 0x000fe20000000000 */
[----:B------:R-:W-:Y:S02]  /*0c10*/  SEL R35, R34, RZ, P3 ;  /* 0x000000ff22237207 */ /* 0x000fe40001800000 */
[----:B------:R-:W-:Y:S01]  /*0c20*/  SEL R34, R33, RZ, P2 ;  /* 0x000000ff21227207 */ /* 0x000fe20001000000 */
[----:B------:R-:W-:-:S02]  /*0c30*/  FADD R31, |R31|, |R6| ;  /* 0x400000061f1f7221 */ /* 0x000fc40000000200 */
[----:B------:R-:W-:-:S04]  /*0c40*/  FADD R30, R35, -R30 ;  /* 0x8000001e231e7221 */ /* 0x000fc80000000000 */
[----:B------:R-:W-:Y:S01]  /*0c50*/  FADD R30, R31, |R30| ;  /* 0x4000001e1f1e7221 */ /* 0x000fe20000000000 */
[----:B0-----:R-:W-:Y:S01]  /*0c60*/  FADD R19, R27, -R26 ;  /* 0x8000001a1b137221 */ /* 0x001fe20000000000 */
[----:B------:R-:W-:Y:S01]  /*0c70*/  FADD R23, R32, -R23 ;  /* 0x8000001720177221 */ /* 0x000fe20000000000 */
[----:B------:R-:W-:-:S04]  /*0c80*/  FADD R6, R34, -R29 ;  /* 0x8000001d22067221 */ /* 0x000fc80000000000 */
[----:B------:R-:W-:Y:S01]  /*0c90*/  FADD R6, |R23|, |R6| ;  /* 0x4000000617067221 */ /* 0x000fe20000000200 */
[----:B------:R-:W-:Y:S01]  /*0ca0*/  SEL R23, R22, RZ, P0 ;  /* 0x000000ff16177207 */ /* 0x000fe20000000000 */
[----:B------:R-:W-:Y:S01]  /*0cb0*/  FADD R19, R30, |R19| ;  /* 0x400000131e137221 */ /* 0x000fe20000000000 */
[----:B------:R-:W-:-:S04]  /*0cc0*/  FADD R25, R28, -R25 ;  /* 0x800000191c197221 */ /* 0x000fc80000000000 */
[----:B------:R-:W-:Y:S01]  /*0cd0*/  FADD R6, R6, |R25| ;  /* 0x4000001906067221 */ /* 0x000fe20000000000 */
[----:B------:R-:W-:Y:S01]  /*0ce0*/  FADD R17, R10, -R17 ;  /* 0x800000110a117221 */ /* 0x000fe20000000000 */
[----:B------:R-:W-:Y:S01]  /*0cf0*/  SEL R10, R5, RZ, P1 ;  /* 0x000000ff050a7207 */ /* 0x000fe20000800000 */
[----:B------:R-:W-:-:S04]  /*0d00*/  FADD R14, R21, -R14 ;  /* 0x8000000e150e7221 */ /* 0x000fc80000000000 */
[----:B------:R-:W-:Y:S01]  /*0d10*/  FADD R14, |R14|, |R17| ;  /* 0x400000110e0e7221 */ /* 0x000fe20000000200 */
[----:B------:R-:W-:-:S04]  /*0d20*/  FADD R13, R16, -R13 ;  /* 0x8000000d100d7221 */ /* 0x000fc80000000000 */
[----:B------:R-:W-:Y:S01]  /*0d30*/  FADD R13, R14, |R13| ;  /* 0x4000000d0e0d7221 */ /* 0x000fe20000000000 */
[----:B------:R-:W-:Y:S01]  /*0d40*/  FADD R15, R8, -R15 ;  /* 0x8000000f080f7221 */ /* 0x000fe20000000000 */
[----:B------:R-:W-:-:S05]  /*0d50*/  SEL R8, R4, RZ, P2 ;  /* 0x000000ff04087207 */ /* 0x000fca0001000000 */
[----:B------:R-:W-:Y:S01]  /*0d60*/  FADD R3, R8, -R3 ;  /* 0x8000000308037221 */ /* 0x000fe20000000000 */
[----:B------:R-:W-:-:S04]  /*0d70*/  FADD R2, R23, -R2 ;  /* 0x8000000217027221 */ /* 0x000fc80000000000 */
[----:B------:R-:W-:Y:S01]  /*0d80*/  FADD R15, |R2|, |R15| ;  /* 0x4000000f020f7221 */ /* 0x000fe20000000200 */
[----:B------:R-:W-:Y:S01]  /*0d90*/  FSEL R2, R19, +INF , P3 ;  /* 0x7f80000013027808 */ /* 0x000fe20001800000 */
[----:B------:R-:W-:-:S04]  /*0da0*/  FADD R8, R10, -R7 ;  /* 0x800000070a087221 */ /* 0x000fc80000000000 */
[----:B------:R-:W0:Y:S01]  /*0db0*/  SHFL.BFLY PT, R5, R2, 0x10, 0x1f ;  /* 0x0e001f0002057f89 */ /* 0x000e2200000e0000 */
[----:B------:R-:W-:Y:S01]  /*0dc0*/  FADD R4, R12, -R37 ;  /* 0x800000250c047221 */ /* 0x000fe20000000000 */
[----:B------:R-:W-:-:S03]  /*0dd0*/  SEL R12, R11, RZ, P0 ;  /* 0x000000ff0b0c7207 */ /* 0x000fc60000000000 */
[----:B------:R-:W-:Y:S01]  /*0de0*/  FADD R4, R15, |R4| ;  /* 0x400000040f047221 */ /* 0x000fe20000000000 */
[----:B------:R-:W-:Y:S01]  /*0df0*/  FADD R3, R6, |R3| ;  /* 0x4000000306037221 */ /* 0x000fe20000000000 */
[----:B------:R-:W-:Y:S01]  /*0e00*/  FADD R9, R12, -R9 ;  /* 0x800000090c097221 */ /* 0x000fe20000000000 */
[----:B------:R-:W-:-:S03]  /*0e10*/  FADD R8, R13, |R8| ;  /* 0x400000080d087221 */ /* 0x000fc60000000000 */
[----:B------:R-:W-:Y:S01]  /*0e20*/  FADD R4, R4, |R9| ;  /* 0x4000000904047221 */ /* 0x000fe20000000000 */
[----:B------:R-:W-:Y:S02]  /*0e30*/  FSEL R3, R3, +INF , P2 ;  /* 0x7f80000003037808 */ /* 0x000fe40001000000 */
[----:B------:R-:W-:Y:S02]  /*0e40*/  FSEL R8, R8, +INF , P1 ;  /* 0x7f80000008087808 */ /* 0x000fe40000800000 */
[----:B------:R-:W-:Y:S01]  /*0e50*/  FSEL R4, R4, +INF , P0 ;  /* 0x7f80000004047808 */ /* 0x000fe20000000000 */
[----:B------:R-:W1:Y:S04]  /*0e60*/  SHFL.BFLY PT, R6, R3, 0x10, 0x1f ;  /* 0x0e001f0003067f89 */ /* 0x000e6800000e0000 */
[----:B------:R-:W2:Y:S04]  /*0e70*/  SHFL.BFLY PT, R7, R8, 0x10, 0x1f ;  /* 0x0e001f0008077f89 */ /* 0x000ea800000e0000 */
[----:B------:R-:W3:Y:S01]  /*0e80*/  SHFL.BFLY PT, R9, R4, 0x10, 0x1f ;  /* 0x0e001f0004097f89 */ /* 0x000ee200000e0000 */
[----:B0-----:R-:W-:-:S02]  /*0e90*/  FSETP.GEU.AND P4, PT, R2, R5, PT ;  /* 0x000000050200720b */ /* 0x001fc40003f8e000 */
[----:B------:R-:W-:Y:S02]  /*0ea0*/  FSETP.NAN.AND P2, PT, R3, R3, PT ;  /* 0x000000030300720b */ /* 0x000fe40003f48000 */
[----:B------:R-:W-:Y:S02]  /*0eb0*/  FSETP.NAN.AND P1, PT, R8, R8, PT ;  /* 0x000000080800720b */ /* 0x000fe40003f28000 */
[----:B------:R-:W-:Y:S02]  /*0ec0*/  FSETP.NAN.AND P0, PT, R4, R4, PT ;  /* 0x000000040400720b */ /* 0x000fe40003f08000 */
[----:B------:R-:W-:-:S05]  /*0ed0*/  FSETP.NAN.AND P3, PT, R2, R2, PT ;  /* 0x000000020200720b */ /* 0x000fca0003f68000 */
[----:B------:R-:W-:Y:S02]  /*0ee0*/  @P4 FSEL R2, R2, R5, P3 ;  /* 0x0000000502024208 */ /* 0x000fe40001800000 */
[CC--:B-1----:R-:W-:Y:S02]  /*0ef0*/  FSETP.GEU.AND P3, PT, R3.reuse, R6.reuse, PT ;  /* 0x000000060300720b */ /* 0x0c2fe40003f6e000 */
[----:B--2---:R-:W-:Y:S02]  /*0f00*/  FSETP.GEU.AND P4, PT, R8, R7, PT ;  /* 0x000000070800720b */ /* 0x004fe40003f8e000 */
[----:B---3--:R-:W-:Y:S01]  /*0f10*/  FSETP.GEU.AND P5, PT, R4, R9, PT ;  /* 0x000000090400720b */ /* 0x008fe20003fae000 */
[----:B------:R-:W0:Y:S01]  /*0f20*/  SHFL.BFLY PT, R5, R2, 0x8, 0x1f ;  /* 0x0d001f0002057f89 */ /* 0x000e2200000e0000 */
[----:B------:R-:W-:Y:S02]  /*0f30*/  @!P2 FSEL R3, R3, R6, !P3 ;  /* 0x000000060303a208 */ /* 0x000fe40005800000 */
[----:B------:R-:W-:-:S02]  /*0f40*/  @!P1 FSEL R8, R8, R7, !P4 ;  /* 0x0000000708089208 */ /* 0x000fc40006000000 */
[----:B------:R-:W-:Y:S01]  /*0f50*/  @!P0 FSEL R4, R4, R9, !P5 ;  /* 0x0000000904048208 */ /* 0x000fe20006800000 */
[----:B------:R-:W1:Y:S04]  /*0f60*/  SHFL.BFLY PT, R6, R3, 0x8, 0x1f ;  /* 0x0d001f0003067f89 */ /* 0x000e6800000e0000 */
[----:B------:R-:W2:Y:S04]  /*0f70*/  SHFL.BFLY PT, R7, R8, 0x8, 0x1f ;  /* 0x0d001f0008077f89 */ /* 0x000ea800000e0000 */
[----:B------:R-:W3:Y:S01]  /*0f80*/  SHFL.BFLY PT, R9, R4, 0x8, 0x1f ;  /* 0x0d001f0004097f89 */ /* 0x000ee200000e0000 */
[----:B------:R-:W-:-:S02]  /*0f90*/  FSETP.NAN.AND P3, PT, R2, R2, PT ;  /* 0x000000020200720b */ /* 0x000fc40003f68000 */
[----:B0-----:R-:W-:Y:S02]  /*0fa0*/  FSETP.GEU.AND P4, PT, R2, R5, PT ;  /* 0x000000050200720b */ /* 0x001fe40003f8e000 */
[----:B-1----:R-:W-:Y:S02]  /*0fb0*/  FSETP.GEU.AND P0, PT, R3, R6, PT ;  /* 0x000000060300720b */ /* 0x002fe40003f0e000 */
[----:B--2---:R-:W-:Y:S02]  /*0fc0*/  FSETP.GEU.AND P1, PT, R8, R7, PT ;  /* 0x000000070800720b */ /* 0x004fe40003f2e000 */
[----:B---3--:R-:W-:-:S07]  /*0fd0*/  FSETP.GEU.AND P2, PT, R4, R9, PT ;  /* 0x000000090400720b */ /* 0x008fce0003f4e000 */
[----:B------:R-:W-:Y:S02]  /*0fe0*/  @P4 FSEL R2, R2, R5, P3 ;  /* 0x0000000502024208 */ /* 0x000fe40001800000 */
[C---:B------:R-:W-:Y:S02]  /*0ff0*/  FSETP.NAN.AND P3, PT, R3.reuse, R3, PT ;  /* 0x000000030300720b */ /* 0x040fe40003f68000 */
[----:B------:R-:W-:Y:S02]  /*1000*/  FSETP.NAN.AND P4, PT, R8, R8, PT ;  /* 0x000000080800720b */ /* 0x000fe40003f88000 */
[----:B------:R-:W-:Y:S01]  /*1010*/  FSETP.NAN.AND P5, PT, R4, R4, PT ;  /* 0x000000040400720b */ /* 0x000fe20003fa8000 */
[----:B------:R-:W0:Y:S01]  /*1020*/  SHFL.BFLY PT, R5, R2, 0x4, 0x1f ;  /* 0x0c801f0002057f89 */ /* 0x000e2200000e0000 */
[----:B------:R-:W-:Y:S02]  /*1030*/  @P0 FSEL R3, R3, R6, P3 ;  /* 0x0000000603030208 */ /* 0x000fe40001800000 */
[----:B------:R-:W-:-:S02]  /*1040*/  @P1 FSEL R8, R8, R7, P4 ;  /* 0x0000000708081208 */ /* 0x000fc40002000000 */
[----:B------:R-:W-:Y:S01]  /*1050*/  @P2 FSEL R4, R4, R9, P5 ;  /* 0x0000000904042208 */ /* 0x000fe20002800000 */
        /* <DEDUP_REMOVED lines=32> */
[----:B------:R-:W1:Y:S01]  /*1260*/  S2R R10, SR_TID.X ;  /* 0x00000000000a7919 */ /* 0x000e620000002100 */
[----:B------:R-:W2:Y:S04]  /*1270*/  SHFL.BFLY PT, R6, R3, 0x1, 0x1f ;  /* 0x0c201f0003067f89 */ /* 0x000ea800000e0000 */
[----:B------:R-:W3:Y:S04]  /*1280*/  SHFL.BFLY PT, R7, R8, 0x1, 0x1f ;  /* 0x0c201f0008077f89 */ /* 0x000ee800000e0000 */
[----:B------:R-:W4:Y:S01]  /*1290*/  SHFL.BFLY PT, R9, R4, 0x1, 0x1f ;  /* 0x0c201f0004097f89 */ /* 0x000f2200000e0000 */
[----:B------:R-:W5:Y:S01]  /*12a0*/  S2UR UR5, SR_CgaCtaId ;  /* 0x00000000000579c3 */ /* 0x000f620000008800 */
[C---:B0-----:R-:W-:Y:S01]  /*12b0*/  FSETP.GEU.AND P4, PT, R2.reuse, R5, PT ;  /* 0x000000050200720b */ /* 0x041fe20003f8e000 */
[----:B------:R-:W-:Y:S01]  /*12c0*/  UMOV UR4, 0x400 ;  /* 0x0000040000047882 */ /* 0x000fe20000000000 */
[----:B------:R-:W-:-:S02]  /*12d0*/  FSETP.NAN.AND P0, PT, R2, R2, PT ;  /* 0x000000020200720b */ /* 0x000fc40003f08000 */
[----:B--2---:R-:W-:Y:S02]  /*12e0*/  FSETP.GEU.AND P2, PT, R3, R6, PT ;  /* 0x000000060300720b */ /* 0x004fe40003f4e000 */
[----:B---3--:R-:W-:Y:S02]  /*12f0*/  FSETP.GEU.AND P3, PT, R8, R7, PT ;  /* 0x000000070800720b */ /* 0x008fe40003f6e000 */
[----:B----4-:R-:W-:Y:S02]  /*1300*/  FSETP.GEU.AND P1, PT, R4, R9, PT ;  /* 0x000000090400720b */ /* 0x010fe40003f2e000 */
[----:B-1----:R-:W-:Y:S01]  /*1310*/  SHF.R.U32.HI R11, RZ, 0x5, R10 ;  /* 0x00000005ff0b7819 */ /* 0x002fe2000001160a */
[----:B-----5:R-:W-:Y:S02]  /*1320*/  UPRMT UR4, UR5, 0x654, UR4 ;  /* 0x0000065405047896 */ /* 0x020fe40008000004 */
[----:B------:R-:W-:Y:S02]  /*1330*/  @P4 SEL R2, R2, R5, P0 ;  /* 0x0000000502024207 */ /* 0x000fe40000000000 */
[----:B------:R-:W-:-:S02]  /*1340*/  SGXT.U32 R5, R11, 0x1 ;  /* 0x000000010b05781a */ /* 0x000fc40000000000 */
[----:B------:R-:W-:Y:S02]  /*1350*/  FSETP.NAN.AND P5, PT, R3, R3, PT ;  /* 0x000000030300720b */ /* 0x000fe40003fa8000 */
[----:B------:R-:W-:Y:S02]  /*1360*/  FSETP.NAN.AND P6, PT, R8, R8, PT ;  /* 0x000000080800720b */ /* 0x000fe40003fc8000 */
[----:B------:R-:W-:Y:S02]  /*1370*/  FSETP.NAN.AND P4, PT, R4, R4, PT ;  /* 0x000000040400720b */ /* 0x000fe40003f88000 */
[----:B------:R-:W-:Y:S02]  /*1380*/  LEA R5, R5, UR4, 0x2 ;  /* 0x0000000405057c11 */ /* 0x000fe4000f8e10ff */
[----:B------:R-:W-:Y:S02]  /*1390*/  @P2 SEL R3, R3, R6, P5 ;  /* 0x0000000603032207 */ /* 0x000fe40002800000 */
[----:B------:R-:W-:-:S02]  /*13a0*/  @P3 SEL R8, R8, R7, P6 ;  /* 0x0000000708083207 */ /* 0x000fc40003000000 */
[----:B------:R-:W-:Y:S01]  /*13b0*/  @P1 SEL R4, R4, R9, P4 ;  /* 0x0000000904041207 */ /* 0x000fe20002000000 */
[----:B------:R0:W-:Y:S04]  /*13c0*/  STS [R5], R2 ;  /* 0x0000000205007388 */ /* 0x0001e80000000800 */
[----:B------:R0:W-:Y:S04]  /*13d0*/  STS [R5+0x8], R3 ;  /* 0x0000080305007388 */ /* 0x0001e80000000800 */
[----:B------:R0:W-:Y:S04]  /*13e0*/  STS [R5+0x10], R8 ;  /* 0x0000100805007388 */ /* 0x0001e80000000800 */
[----:B------:R0:W-:Y:S01]  /*13f0*/  STS [R5+0x18], R4 ;  /* 0x0000180405007388 */ /* 0x0001e20000000800 */
[----:B------:R-:W-:Y:S01]  /*1400*/  BAR.SYNC.DEFER_BLOCKING 0x0 ;  /* 0x0000000000007b1d */ /* 0x000fe20000010000 */
[----:B------:R-:W-:-:S04]  /*1410*/  LOP3.LUT P0, RZ, R10, 0x38, RZ, 0xc0, !PT ;  /* 0x000000380aff7812 */ /* 0x000fc8000780c0ff */
[----:B------:R-:W-:Y:S02]  /*1420*/  ISETP.LT.AND P0, PT, R0, 0x40, !P0 ;  /* 0x000000400000780c */ /* 0x000fe40004701270 */
[----:B------:R-:W-:-:S04]  /*1430*/  LOP3.LUT R6, R10, 0x7, RZ, 0xc0, !PT ;  /* 0x000000070a067812 */ /* 0x000fc800078ec0ff */
[----:B------:R-:W-:-:S07]  /*1440*/  LEA R6, R6, UR4, 0x2 ;  /* 0x0000000406067c11 */ /* 0x000fce000f8e10ff */
[----:B0-----:R-:W-:Y:S05]  /*1450*/  @!P0 EXIT ;  /* 0x000000000000894d */ /* 0x001fea0003800000 */
[----:B------:R-:W0:Y:S01]  /*1460*/  LDS R5, [R6] ;  /* 0x0000000006057984 */ /* 0x000e220000000800 */
[----:B------:R-:W1:Y:S02]  /*1470*/  LDC.64 R2, c[0x0][0x220] ;  /* 0x00008800ff027b82 */ /* 0x000e640000000a00 */
[----:B-1----:R-:W-:-:S05]  /*1480*/  IMAD.WIDE R2, R0, 0x4, R2 ;  /* 0x0000000400027825 */ /* 0x002fca00078e0202 */
[----:B0-----:R-:W-:Y:S01]  /*1490*/  STG.E desc[UR6][R2.64], R5 ;  /* 0x0000000502007986 */ /* 0x001fe2000c101906 */
[----:B------:R-:W-:Y:S05]  /*14a0*/  EXIT ;  /* 0x000000000000794d */ /* 0x000fea0003800000 */
.L_x_0:
[----:B------:R-:W-:-:S00]  /*14b0*/  BRA `(.L_x_0) ;  /* 0xfffffffc00fc7947 */ /* 0x000fc0000383ffff */
[----:B------:R-:W-:-:S00]  /*14c0*/  NOP ;  /* 0x0000000000007918 */ /* 0x000fc00000000000 */
        /* <DEDUP_REMOVED lines=11> */
.L_x_1:


//--------------------- .nv.shared.triton_per_fused_abs_min_sub_sum_21 --------------------------
	.section	.nv.shared.triton_per_fused_abs_min_sub_sum_21,"aw",@nobits
	.sectionflags	@""
	.align	16
	.zero		1024


//--------------------- .nv.constant0.triton_per_fused_abs_min_sub_sum_21 --------------------------
	.section	.nv.constant0.triton_per_fused_abs_min_sub_sum_21,"a",@progbits
	.sectionflags	@""
	.align	4
.nv.constant0.triton_per_fused_abs_min_sub_sum_21:
	.zero		560
